	.headerflags	@"EF_CUDA_TEXMODE_UNIFIED EF_CUDA_64BIT_ADDRESS EF_CUDA_ACCELERATORS EF_CUDA_SM90 EF_CUDA_VIRTUAL_SM(EF_CUDA_SM90)"
	.elftype	@"ET_EXEC"


//--------------------- .nv.info                  --------------------------
	.section	.nv.info,"",@"SHT_CUDA_INFO"
	.align	4


	//----- nvinfo : EIATTR_REGCOUNT
	.align		4
        /*0000*/ 	.byte	0x04, 0x2f
        /*0002*/ 	.short	(.L_1 - .L_0)
	.align		4
.L_0:
        /*0004*/ 	.word	index@(triton_poi_fused_7)
        /*0008*/ 	.word	0x0000001e


	//----- nvinfo : EIATTR_MIN_STACK_SIZE
	.align		4
.L_1:
        /*000c*/ 	.byte	0x04, 0x12
        /*000e*/ 	.short	(.L_3 - .L_2)
	.align		4
.L_2:
        /*0010*/ 	.word	index@(triton_poi_fused_7)
        /*0014*/ 	.word	0x00000000


	//----- nvinfo : EIATTR_FRAME_SIZE
	.align		4
.L_3:
        /*0018*/ 	.byte	0x04, 0x11
        /*001a*/ 	.short	(.L_5 - .L_4)
	.align		4
.L_4:
        /*001c*/ 	.word	index@(triton_poi_fused_7)
        /*0020*/ 	.word	0x00000000


	//----- nvinfo : EIATTR_MIN_STACK_SIZE
	.align		4
.L_5:
        /*0024*/ 	.byte	0x04, 0x12
        /*0026*/ 	.short	(.L_7 - .L_6)
	.align		4
.L_6:
        /*0028*/ 	.word	index@(triton_poi_fused_7)
        /*002c*/ 	.word	0x00000000
.L_7:


//--------------------- .nv.info.triton_poi_fused_7 --------------------------
	.section	.nv.info.triton_poi_fused_7,"",@"SHT_CUDA_INFO"
	.sectionflags	@""
	.align	4


	//----- nvinfo : EIATTR_CUDA_API_VERSION
	.align		4
        /*0000*/ 	.byte	0x04, 0x37
        /*0002*/ 	.short	(.L_9 - .L_8)
.L_8:
        /*0004*/ 	.word	0x0000007c


	//----- nvinfo : EIATTR_KPARAM_INFO
	.align		4
.L_9:
        /*0008*/ 	.byte	0x04, 0x17
        /*000a*/ 	.short	(.L_11 - .L_10)
.L_10:
        /*000c*/ 	.word	0x00000000
        /*0010*/ 	.short	0x0003
        /*0012*/ 	.short	0x0014
        /*0014*/ 	.byte	0x00, 0xf0, 0x11, 0x00


	//----- nvinfo : EIATTR_KPARAM_INFO
	.align		4
.L_11:
        /*0018*/ 	.byte	0x04, 0x17
        /*001a*/ 	.short	(.L_13 - .L_12)
.L_12:
        /*001c*/ 	.word	0x00000000
        /*0020*/ 	.short	0x0002
        /*0022*/ 	.short	0x0010
        /*0024*/ 	.byte	0x00, 0xf0, 0x11, 0x00


	//----- nvinfo : EIATTR_KPARAM_INFO
	.align		4
.L_13:
        /*0028*/ 	.byte	0x04, 0x17
        /*002a*/ 	.short	(.L_15 - .L_14)
.L_14:
        /*002c*/ 	.word	0x00000000
        /*0030*/ 	.short	0x0001
        /*0032*/ 	.short	0x0008
        /*0034*/ 	.byte	0x00, 0xf4, 0x21, 0x00


	//----- nvinfo : EIATTR_KPARAM_INFO
	.align		4
.L_15:
        /*0038*/ 	.byte	0x04, 0x17
        /*003a*/ 	.short	(.L_17 - .L_16)
.L_16:
        /*003c*/ 	.word	0x00000000
        /*0040*/ 	.short	0x0000
        /*0042*/ 	.short	0x0000
        /*0044*/ 	.byte	0x00, 0xf4, 0x21, 0x00


	//----- nvinfo : EIATTR_SPARSE_MMA_MASK
	.align		4
.L_17:
        /*0048*/ 	.byte	0x03, 0x50
        /*004a*/ 	.short	0x0000


	//----- nvinfo : EIATTR_MAXREG_COUNT
	.align		4
        /*004c*/ 	.byte	0x03, 0x1b
        /*004e*/ 	.short	0x00ff


	//----- nvinfo : EIATTR_EXIT_INSTR_OFFSETS
	.align		4
        /*0050*/ 	.byte	0x04, 0x1c
        /*0052*/ 	.short	(.L_19 - .L_18)


	//   ....[0]....
.L_18:
        /*0054*/ 	.word	0x000006d0


	//   ....[1]....
        /*0058*/ 	.word	0x00000720


	//----- nvinfo : EIATTR_REQNTID
	.align		4
.L_19:
        /*005c*/ 	.byte	0x04, 0x10
        /*005e*/ 	.short	(.L_21 - .L_20)
.L_20:
        /*0060*/ 	.word	0x00000080
        /*0064*/ 	.word	0x00000001
        /*0068*/ 	.word	0x00000001


	//----- nvinfo : EIATTR_CBANK_PARAM_SIZE
	.align		4
.L_21:
        /*006c*/ 	.byte	0x03, 0x19
        /*006e*/ 	.short	0x0018


	//----- nvinfo : EIATTR_PARAM_CBANK
	.align		4
        /*0070*/ 	.byte	0x04, 0x0a
        /*0072*/ 	.short	(.L_23 - .L_22)
	.align		4
.L_22:
        /*0074*/ 	.word	index@(.nv.constant0.triton_poi_fused_7)
        /*0078*/ 	.short	0x0210
        /*007a*/ 	.short	0x0018


	//----- nvinfo : EIATTR_SW_WAR
	.align		4
.L_23:
        /*007c*/ 	.byte	0x04, 0x36
        /*007e*/ 	.short	(.L_25 - .L_24)
.L_24:
        /*0080*/ 	.word	0x00000008
.L_25:


//--------------------- .nv.callgraph             --------------------------
	.section	.nv.callgraph,"",@"SHT_CUDA_CALLGRAPH"
	.align	4
	.sectionentsize	8
	.align		4
        /*0000*/ 	.word	0x00000000
	.align		4
        /*0004*/ 	.word	0xffffffff
	.align		4
        /*0008*/ 	.word	0x00000000
	.align		4
        /*000c*/ 	.word	0xfffffffe
	.align		4
        /*0010*/ 	.word	0x00000000
	.align		4
        /*0014*/ 	.word	0xfffffffd
	.align		4
        /*0018*/ 	.word	0x00000000
	.align		4
        /*001c*/ 	.word	0xfffffffc


//--------------------- .text.triton_poi_fused_7  --------------------------
	.section	.text.triton_poi_fused_7,"ax",@progbits
	.sectionflags	@"SHF_BARRIERS=1"
	.align	128
        .global         triton_poi_fused_7
        .type           triton_poi_fused_7,@function
        .size           triton_poi_fused_7,(.L_x_1 - triton_poi_fused_7)
        .other          triton_poi_fused_7,@"STO_CUDA_ENTRY STV_DEFAULT"
triton_poi_fused_7:
.text.triton_poi_fused_7:
[----:B------:R-:W0:Y:S01]  /*0000*/  LDC R1, c[0x0][0x28] ;  /* 0x00000a00ff017b82 */ /* 0x000e220000000800 */
[----:B------:R-:W1:Y:S07]  /*0010*/  S2R R19, SR_CTAID.Z ;  /* 0x0000000000137919 */ /* 0x000e6e0000002700 */
[----:B------:R-:W1:Y:S01]  /*0020*/  S2UR UR4, SR_CTAID.Y ;  /* 0x00000000000479c3 */ /* 0x000e620000002600 */
[----:B------:R-:W-:Y:S01]  /*0030*/  IMAD.MOV.U32 R14, RZ, RZ, RZ ;  /* 0x000000ffff0e7224 */ /* 0x000fe200078e00ff */
[----:B------:R-:W-:Y:S01]  /*0040*/  ULDC.64 UR6, c[0x0][0x208] ;  /* 0x0000820000067ab9 */ /* 0x000fe20000000a00 */
[----:B------:R-:W2:Y:S01]  /*0050*/  S2R R15, SR_CTAID.X ;  /* 0x00000000000f7919 */ /* 0x000ea20000002500 */
[----:B------:R-:W3:Y:S04]  /*0060*/  S2R R18, SR_TID.X ;  /* 0x0000000000127919 */ /* 0x000ee80000002100 */
[----:B------:R-:W1:Y:S08]  /*0070*/  LDC R0, c[0x0][0x10] ;  /* 0x00000400ff007b82 */ /* 0x000e700000000800 */
[----:B------:R-:W4:Y:S01]  /*0080*/  LDC.64 R16, c[0x0][0x210] ;  /* 0x00008400ff107b82 */ /* 0x000f220000000a00 */
[----:B-1----:R-:W-:-:S02]  /*0090*/  IMAD R19, R19, R0, UR4 ;  /* 0x0000000413137e24 */ /* 0x002fc4000f8e0200 */
[----:B--2---:R-:W-:Y:S02]  /*00a0*/  IMAD.SHL.U32 R15, R15, 0x10, RZ ;  /* 0x000000100f0f7824 */ /* 0x004fe400078e00ff */
[----:B------:R-:W-:Y:S01]  /*00b0*/  IMAD.SHL.U32 R19, R19, 0x40, RZ ;  /* 0x0000004013137824 */ /* 0x000fe200078e00ff */
[----:B---3--:R-:W-:Y:S02]  /*00c0*/  SHF.R.U32.HI R0, RZ, 0x4, R18 ;  /* 0x00000004ff007819 */ /* 0x008fe40000011612 */
[----:B------:R-:W-:Y:S02]  /*00d0*/  LOP3.LUT R4, R15, 0xf, R18, 0xf8, !PT ;  /* 0x0000000f0f047812 */ /* 0x000fe400078ef812 */
[----:B------:R-:W-:Y:S02]  /*00e0*/  SGXT.U32 R0, R0, 0x3 ;  /* 0x000000030000781a */ /* 0x000fe40000000000 */
[----:B------:R-:W-:Y:S02]  /*00f0*/  ISETP.GE.AND P0, PT, R4, 0x9, PT ;  /* 0x000000090400780c */ /* 0x000fe40003f06270 */
[----:B------:R-:W-:-:S02]  /*0100*/  LOP3.LUT R3, R19, 0x8, R0, 0xfe, !PT ;  /* 0x0000000813037812 */ /* 0x000fc400078efe00 */
[----:B------:R-:W-:Y:S02]  /*0110*/  LOP3.LUT R2, R19, R0, RZ, 0xfc, !PT ;  /* 0x0000000013027212 */ /* 0x000fe400078efcff */
[C---:B------:R-:W-:Y:S01]  /*0120*/  ISETP.LT.AND P2, PT, R3.reuse, 0x40000, !P0 ;  /* 0x000400000300780c */ /* 0x040fe20004741270 */
[--C-:B------:R-:W-:Y:S01]  /*0130*/  IMAD R3, R3, 0x9, R4.reuse ;  /* 0x0000000903037824 */ /* 0x100fe200078e0204 */
[----:B------:R-:W-:Y:S01]  /*0140*/  LOP3.LUT R6, R19, 0x10, R0, 0xfe, !PT ;  /* 0x0000001013067812 */ /* 0x000fe200078efe00 */
[C---:B------:R-:W-:Y:S01]  /*0150*/  IMAD R5, R2.reuse, 0x9, R4 ;  /* 0x0000000902057824 */ /* 0x040fe200078e0204 */
[----:B------:R-:W-:Y:S02]  /*0160*/  LOP3.LUT R7, R19, 0x18, R0, 0xfe, !PT ;  /* 0x0000001813077812 */ /* 0x000fe400078efe00 */
[----:B------:R-:W-:Y:S01]  /*0170*/  ISETP.LT.AND P1, PT, R2, 0x40000, !P0 ;  /* 0x000400000200780c */ /* 0x000fe20004721270 */
[----:B----4-:R-:W-:Y:S01]  /*0180*/  IMAD.WIDE R2, R3, 0x4, R16 ;  /* 0x0000000403027825 */ /* 0x010fe200078e0210 */
[----:B------:R-:W-:-:S02]  /*0190*/  ISETP.LT.AND P6, PT, R6, 0x40000, !P0 ;  /* 0x000400000600780c */ /* 0x000fc400047c1270 */
[----:B------:R-:W-:Y:S02]  /*01a0*/  LOP3.LUT R8, R19, 0x20, R0, 0xfe, !PT ;  /* 0x0000002013087812 */ /* 0x000fe400078efe00 */
[----:B------:R-:W-:Y:S01]  /*01b0*/  ISETP.LT.AND P5, PT, R7, 0x40000, !P0 ;  /* 0x000400000700780c */ /* 0x000fe200047a1270 */
[----:B------:R1:W2:Y:S01]  /*01c0*/  @P2 LDG.E.EL R14, desc[UR6][R2.64] ;  /* 0x00000006020e2981 */ /* 0x0002a2000c2e1900 */
[----:B------:R-:W-:Y:S02]  /*01d0*/  LOP3.LUT R4, R19, 0x28, R0, 0xfe, !PT ;  /* 0x0000002813047812 */ /* 0x000fe400078efe00 */
[----:B------:R-:W-:Y:S02]  /*01e0*/  LOP3.LUT R6, R19, 0x30, R0, 0xfe, !PT ;  /* 0x0000003013067812 */ /* 0x000fe400078efe00 */
[----:B------:R-:W-:Y:S02]  /*01f0*/  LOP3.LUT R7, R19, 0x38, R0, 0xfe, !PT ;  /* 0x0000003813077812 */ /* 0x000fe400078efe00 */
[----:B------:R-:W-:-:S02]  /*0200*/  ISETP.LT.AND P4, PT, R8, 0x40000, !P0 ;  /* 0x000400000800780c */ /* 0x000fc40004781270 */
[----:B------:R-:W-:Y:S02]  /*0210*/  ISETP.LT.AND P3, PT, R4, 0x40000, !P0 ;  /* 0x000400000400780c */ /* 0x000fe40004761270 */
[----:B------:R-:W-:Y:S02]  /*0220*/  ISETP.LT.AND P2, PT, R6, 0x40000, !P0 ;  /* 0x000400000600780c */ /* 0x000fe40004741270 */
[----:B------:R-:W-:Y:S01]  /*0230*/  ISETP.LT.AND P0, PT, R7, 0x40000, !P0 ;  /* 0x000400000700780c */ /* 0x000fe20004701270 */
[C---:B------:R-:W-:Y:S02]  /*0240*/  VIADD R7, R5.reuse, 0x90 ;  /* 0x0000009005077836 */ /* 0x040fe40000000000 */
[C---:B------:R-:W-:Y:S02]  /*0250*/  VIADD R9, R5.reuse, 0xd8 ;  /* 0x000000d805097836 */ /* 0x040fe40000000000 */
[C---:B------:R-:W-:Y:S02]  /*0260*/  VIADD R11, R5.reuse, 0x120 ;  /* 0x00000120050b7836 */ /* 0x040fe40000000000 */
[----:B------:R-:W-:-:S02]  /*0270*/  VIADD R13, R5, 0x168 ;  /* 0x00000168050d7836 */ /* 0x000fc40000000000 */
[C---:B------:R-:W-:Y:S02]  /*0280*/  VIADD R23, R5.reuse, 0x1b0 ;  /* 0x000001b005177836 */ /* 0x040fe40000000000 */
[C---:B------:R-:W-:Y:S02]  /*0290*/  VIADD R25, R5.reuse, 0x1f8 ;  /* 0x000001f805197836 */ /* 0x040fe40000000000 */
[----:B-1----:R-:W-:-:S04]  /*02a0*/  IMAD.WIDE R2, R5, 0x4, R16 ;  /* 0x0000000405027825 */ /* 0x002fc800078e0210 */
[----:B------:R-:W-:-:S04]  /*02b0*/  IMAD.WIDE R4, R7, 0x4, R16 ;  /* 0x0000000407047825 */ /* 0x000fc800078e0210 */
[----:B------:R-:W-:-:S04]  /*02c0*/  IMAD.WIDE R6, R9, 0x4, R16 ;  /* 0x0000000409067825 */ /* 0x000fc800078e0210 */
[----:B------:R-:W-:Y:S01]  /*02d0*/  IMAD.WIDE R8, R11, 0x4, R16 ;  /* 0x000000040b087825 */ /* 0x000fe200078e0210 */
[----:B------:R-:W-:-:S03]  /*02e0*/  CS2R R20, SRZ ;  /* 0x0000000000147805 */ /* 0x000fc6000001ff00 */
[----:B------:R-:W-:-:S03]  /*02f0*/  IMAD.WIDE R10, R13, 0x4, R16 ;  /* 0x000000040d0a7825 */ /* 0x000fc600078e0210 */
[----:B------:R1:W3:Y:S01]  /*0300*/  @P6 LDG.E.EL R20, desc[UR6][R4.64] ;  /* 0x0000000604146981 */ /* 0x0002e2000c2e1900 */
[--C-:B------:R-:W-:Y:S01]  /*0310*/  IMAD.WIDE R12, R23, 0x4, R16.reuse ;  /* 0x00000004170c7825 */ /* 0x100fe200078e0210 */
[----:B------:R-:W-:Y:S02]  /*0320*/  CS2R R22, SRZ ;  /* 0x0000000000167805 */ /* 0x000fe4000001ff00 */
[----:B------:R-:W4:Y:S01]  /*0330*/  @P5 LDG.E.EL R21, desc[UR6][R6.64] ;  /* 0x0000000606155981 */ /* 0x000f22000c2e1900 */
[----:B------:R-:W-:Y:S01]  /*0340*/  IMAD.WIDE R16, R25, 0x4, R16 ;  /* 0x0000000419107825 */ /* 0x000fe200078e0210 */
[----:B------:R-:W-:Y:S02]  /*0350*/  CS2R R24, SRZ ;  /* 0x0000000000187805 */ /* 0x000fe4000001ff00 */
[----:B------:R-:W5:Y:S01]  /*0360*/  @P4 LDG.E.EL R22, desc[UR6][R8.64] ;  /* 0x0000000608164981 */ /* 0x000f62000c2e1900 */
[----:B------:R-:W-:-:S03]  /*0370*/  IMAD.MOV.U32 R26, RZ, RZ, RZ ;  /* 0x000000ffff1a7224 */ /* 0x000fc600078e00ff */
[----:B------:R-:W5:Y:S04]  /*0380*/  @P3 LDG.E.EL R24, desc[UR6][R10.64] ;  /* 0x000000060a183981 */ /* 0x000f68000c2e1900 */
[----:B------:R1:W5:Y:S04]  /*0390*/  @P2 LDG.E.EL R23, desc[UR6][R12.64] ;  /* 0x000000060c172981 */ /* 0x000368000c2e1900 */
[----:B------:R1:W5:Y:S04]  /*03a0*/  @P1 LDG.E.EL R26, desc[UR6][R2.64] ;  /* 0x00000006021a1981 */ /* 0x000368000c2e1900 */
[----:B------:R-:W5:Y:S01]  /*03b0*/  @P0 LDG.E.EL R25, desc[UR6][R16.64] ;  /* 0x0000000610190981 */ /* 0x000f62000c2e1900 */
[----:B------:R-:W1:Y:S01]  /*03c0*/  S2R R27, SR_TID.X ;  /* 0x00000000001b7919 */ /* 0x000e620000002100 */
[----:B------:R-:W1:Y:S01]  /*03d0*/  S2UR UR5, SR_CgaCtaId ;  /* 0x00000000000579c3 */ /* 0x000e620000008800 */
[----:B------:R-:W-:Y:S01]  /*03e0*/  UMOV UR4, 0x400 ;  /* 0x0000040000047882 */ /* 0x000fe20000000000 */
[----:B-1----:R-:W-:Y:S01]  /*03f0*/  IMAD.SHL.U32 R4, R27, 0x40, RZ ;  /* 0x000000401b047824 */ /* 0x002fe200078e00ff */
[----:B------:R-:W-:-:S04]  /*0400*/  SHF.R.U32.HI R5, RZ, 0x4, R27 ;  /* 0x00000004ff057819 */ /* 0x000fc8000001161b */
[----:B------:R-:W-:Y:S02]  /*0410*/  SGXT.U32 R5, R5, 0x3 ;  /* 0x000000030505781a */ /* 0x000fe40000000000 */
[----:B------:R-:W-:Y:S01]  /*0420*/  LOP3.LUT R4, R4, 0x3c0, RZ, 0xc0, !PT ;  /* 0x000003c004047812 */ /* 0x000fe200078ec0ff */
[----:B0-----:R-:W-:-:S03]  /*0430*/  UPRMT UR4, UR5, 0x654, UR4 ;  /* 0x0000065405047896 */ /* 0x001fc60008000004 */
[----:B------:R-:W-:-:S04]  /*0440*/  LOP3.LUT R5, R4, R5, RZ, 0xfc, !PT ;  /* 0x0000000504057212 */ /* 0x000fc800078efcff */
[----:B------:R-:W-:-:S04]  /*0450*/  LEA.HI R5, R4, R5, RZ, 0x1c ;  /* 0x0000000504057211 */ /* 0x000fc800078fe0ff */
[----:B------:R-:W-:Y:S01]  /*0460*/  LEA R13, R5, UR4, 0x2 ;  /* 0x00000004050d7c11 */ /* 0x000fe2000f8e10ff */
[----:B------:R-:W-:Y:S01]  /*0470*/  IMAD.SHL.U32 R8, R27, 0x4, RZ ;  /* 0x000000041b087824 */ /* 0x000fe200078e00ff */
[----:B------:R-:W-:-:S04]  /*0480*/  SHF.R.U32.HI R2, RZ, 0x2, R27 ;  /* 0x00000002ff027819 */ /* 0x000fc8000001161b */
[----:B------:R-:W-:Y:S02]  /*0490*/  LOP3.LUT R8, R8, 0x1fc, RZ, 0xc0, !PT ;  /* 0x000001fc08087812 */ /* 0x000fe400078ec0ff */
[----:B------:R-:W-:-:S05]  /*04a0*/  LOP3.LUT R3, R2, 0x1c, RZ, 0xc0, !PT ;  /* 0x0000001c02037812 */ /* 0x000fca00078ec0ff */
[----:B------:R-:W-:-:S05]  /*04b0*/  IMAD.IADD R3, R8, 0x1, R3 ;  /* 0x0000000108037824 */ /* 0x000fca00078e0203 */
[----:B------:R-:W-:Y:S01]  /*04c0*/  LEA R4, R3, UR4, 0x2 ;  /* 0x0000000403047c11 */ /* 0x000fe2000f8e10ff */
[----:B------:R-:W-:Y:S01]  /*04d0*/  IMAD.SHL.U32 R18, R18, 0x4, RZ ;  /* 0x0000000412127824 */ /* 0x000fe200078e00ff */
[----:B------:R-:W0:Y:S04]  /*04e0*/  LDC.64 R2, c[0x0][0x218] ;  /* 0x00008600ff027b82 */ /* 0x000e280000000a00 */
[----:B------:R-:W-:-:S04]  /*04f0*/  LOP3.LUT R18, R19, 0x3c, R18, 0xf8, !PT ;  /* 0x0000003c13127812 */ /* 0x000fc800078ef812 */
[----:B------:R-:W-:-:S04]  /*0500*/  SHF.R.S32.HI R9, RZ, 0x1f, R18 ;  /* 0x0000001fff097819 */ /* 0x000fc80000011412 */
[----:B------:R-:W-:-:S04]  /*0510*/  LEA.HI R9, R9, R18, RZ, 0x9 ;  /* 0x0000001209097211 */ /* 0x000fc800078f48ff */
[----:B------:R-:W-:Y:S02]  /*0520*/  LOP3.LUT R11, R9, 0xfffffe00, RZ, 0xc0, !PT ;  /* 0xfffffe00090b7812 */ /* 0x000fe400078ec0ff */
[----:B------:R-:W-:Y:S02]  /*0530*/  LOP3.LUT R12, R8, 0x200, RZ, 0xfc, !PT ;  /* 0x00000200080c7812 */ /* 0x000fe400078efcff */
[----:B------:R-:W-:Y:S01]  /*0540*/  SHF.R.S32.HI R10, RZ, 0x9, R9 ;  /* 0x00000009ff0a7819 */ /* 0x000fe20000011409 */
[C---:B------:R-:W-:Y:S01]  /*0550*/  IMAD.IADD R11, R18.reuse, 0x1, -R11 ;  /* 0x00000001120b7824 */ /* 0x040fe200078e0a0b */
[----:B------:R-:W-:Y:S02]  /*0560*/  ISETP.GE.AND P0, PT, R18, 0x40000, PT ;  /* 0x000400001200780c */ /* 0x000fe40003f06270 */
[----:B------:R-:W-:Y:S02]  /*0570*/  LOP3.LUT R9, R15, R0, RZ, 0xfc, !PT ;  /* 0x000000000f097212 */ /* 0x000fe400078efcff */
[----:B------:R-:W-:-:S02]  /*0580*/  LOP3.LUT R0, R15, 0x8, R0, 0xfe, !PT ;  /* 0x000000080f007812 */ /* 0x000fc400078efe00 */
[----:B------:R-:W-:Y:S01]  /*0590*/  SHF.R.U32.HI R12, RZ, 0x4, R12 ;  /* 0x00000004ff0c7819 */ /* 0x000fe2000001160c */
[----:B------:R-:W-:Y:S01]  /*05a0*/  IMAD R10, R10, 0x1200, R11 ;  /* 0x000012000a0a7824 */ /* 0x000fe200078e020b */
[C---:B------:R-:W-:Y:S02]  /*05b0*/  ISETP.LT.AND P1, PT, R9.reuse, 0x9, !P0 ;  /* 0x000000090900780c */ /* 0x040fe40004721270 */
[----:B------:R-:W-:Y:S02]  /*05c0*/  ISETP.LT.AND P0, PT, R0, 0x9, !P0 ;  /* 0x000000090000780c */ /* 0x000fe40004701270 */
[----:B------:R-:W-:Y:S01]  /*05d0*/  LOP3.LUT R11, R12, 0x3c, RZ, 0xc0, !PT ;  /* 0x0000003c0c0b7812 */ /* 0x000fe200078ec0ff */
[----:B------:R-:W-:-:S04]  /*05e0*/  IMAD R9, R9, 0x200, R10 ;  /* 0x0000020009097824 */ /* 0x000fc800078e020a */
[----:B------:R-:W-:Y:S02]  /*05f0*/  IMAD.IADD R11, R8, 0x1, R11 ;  /* 0x00000001080b7824 */ /* 0x000fe400078e020b */
[----:B0-----:R-:W-:-:S03]  /*0600*/  IMAD.WIDE R8, R9, 0x4, R2 ;  /* 0x0000000409087825 */ /* 0x001fc600078e0202 */
[----:B------:R-:W-:Y:S01]  /*0610*/  LEA R11, R11, UR4, 0x2 ;  /* 0x000000040b0b7c11 */ /* 0x000fe2000f8e10ff */
[----:B--2---:R-:W-:Y:S04]  /*0620*/  STS [R13+0x20], R14 ;  /* 0x0000200e0d007388 */ /* 0x004fe80000000800 */
[----:B---3--:R-:W-:Y:S04]  /*0630*/  STS [R13+0x40], R20 ;  /* 0x000040140d007388 */ /* 0x008fe80000000800 */
[----:B----4-:R-:W-:Y:S04]  /*0640*/  STS [R13+0x60], R21 ;  /* 0x000060150d007388 */ /* 0x010fe80000000800 */
[----:B-----5:R-:W-:Y:S04]  /*0650*/  STS [R13+0x80], R22 ;  /* 0x000080160d007388 */ /* 0x020fe80000000800 */
[----:B------:R-:W-:Y:S04]  /*0660*/  STS [R13+0xa0], R24 ;  /* 0x0000a0180d007388 */ /* 0x000fe80000000800 */
[----:B------:R-:W-:Y:S04]  /*0670*/  STS [R13+0xc0], R23 ;  /* 0x0000c0170d007388 */ /* 0x000fe80000000800 */
[----:B------:R-:W-:Y:S04]  /*0680*/  STS [R13], R26 ;  /* 0x0000001a0d007388 */ /* 0x000fe80000000800 */
[----:B------:R-:W-:Y:S01]  /*0690*/  STS [R13+0xe0], R25 ;  /* 0x0000e0190d007388 */ /* 0x000fe20000000800 */
[----:B------:R-:W-:Y:S06]  /*06a0*/  BAR.SYNC.DEFER_BLOCKING 0x0 ;  /* 0x0000000000007b1d */ /* 0x000fec0000010000 */
[----:B------:R-:W0:Y:S04]  /*06b0*/  LDS.128 R4, [R4] ;  /* 0x0000000004047984 */ /* 0x000e280000000c00 */
[----:B0-----:R0:W-:Y:S02]  /*06c0*/  @P1 STG.E.128 desc[UR6][R8.64], R4 ;  /* 0x0000000408001986 */ /* 0x0011e4000c101d06 */
[----:B0-----:R-:W-:Y:S05]  /*06d0*/  @!P0 EXIT ;  /* 0x000000000000894d */ /* 0x001fea0003800000 */
[----:B------:R-:W1:Y:S01]  /*06e0*/  LDS.128 R12, [R11+0x800] ;  /* 0x000800000b0c7984 */ /* 0x000e620000000c00 */
[----:B0-----:R-:W-:-:S04]  /*06f0*/  IMAD R5, R0, 0x200, R10 ;  /* 0x0000020000057824 */ /* 0x001fc800078e020a */
[----:B------:R-:W-:-:S05]  /*0700*/  IMAD.WIDE R2, R5, 0x4, R2 ;  /* 0x0000000405027825 */ /* 0x000fca00078e0202 */
[----:B-1----:R-:W-:Y:S01]  /*0710*/  STG.E.128 desc[UR6][R2.64], R12 ;  /* 0x0000000c02007986 */ /* 0x002fe2000c101d06 */
[----:B------:R-:W-:Y:S05]  /*0720*/  EXIT ;  /* 0x000000000000794d */ /* 0x000fea0003800000 */
.L_x_0:
[----:B------:R-:W-:-:S00]  /*0730*/  BRA `(.L_x_0) ;  /* 0xfffffffc00fc7947 */ /* 0x000fc0000383ffff */
[----:B------:R-:W-:-:S00]  /*0740*/  NOP ;  /* 0x0000000000007918 */ /* 0x000fc00000000000 */
        /* <DEDUP_REMOVED lines=11> */
.L_x_1:


//--------------------- .nv.shared.triton_poi_fused_7 --------------------------
	.section	.nv.shared.triton_poi_fused_7,"aw",@nobits
	.sectionflags	@""
	.align	16
	.zero		1024


//--------------------- .nv.constant0.triton_poi_fused_7 --------------------------
	.section	.nv.constant0.triton_poi_fused_7,"a",@progbits
	.sectionflags	@""
	.align	4
.nv.constant0.triton_poi_fused_7:
	.zero		552
